	.headerflags	@"EF_CUDA_TEXMODE_UNIFIED EF_CUDA_64BIT_ADDRESS EF_CUDA_ACCELERATORS EF_CUDA_SM90 EF_CUDA_VIRTUAL_SM(EF_CUDA_SM90)"
	.elftype	@"ET_EXEC"


//--------------------- .nv.info                  --------------------------
	.section	.nv.info,"",@"SHT_CUDA_INFO"
	.align	4


	//----- nvinfo : EIATTR_REGCOUNT
	.align		4
        /*0000*/ 	.byte	0x04, 0x2f
        /*0002*/ 	.short	(.L_1 - .L_0)
	.align		4
.L_0:
        /*0004*/ 	.word	index@(triton_poi_fused_2)
        /*0008*/ 	.word	0x0000001e


	//----- nvinfo : EIATTR_MIN_STACK_SIZE
	.align		4
.L_1:
        /*000c*/ 	.byte	0x04, 0x12
        /*000e*/ 	.short	(.L_3 - .L_2)
	.align		4
.L_2:
        /*0010*/ 	.word	index@(triton_poi_fused_2)
        /*0014*/ 	.word	0x00000000


	//----- nvinfo : EIATTR_FRAME_SIZE
	.align		4
.L_3:
        /*0018*/ 	.byte	0x04, 0x11
        /*001a*/ 	.short	(.L_5 - .L_4)
	.align		4
.L_4:
        /*001c*/ 	.word	index@(triton_poi_fused_2)
        /*0020*/ 	.word	0x00000000


	//----- nvinfo : EIATTR_MIN_STACK_SIZE
	.align		4
.L_5:
        /*0024*/ 	.byte	0x04, 0x12
        /*0026*/ 	.short	(.L_7 - .L_6)
	.align		4
.L_6:
        /*0028*/ 	.word	index@(triton_poi_fused_2)
        /*002c*/ 	.word	0x00000000
.L_7:


//--------------------- .nv.info.triton_poi_fused_2 --------------------------
	.section	.nv.info.triton_poi_fused_2,"",@"SHT_CUDA_INFO"
	.sectionflags	@""
	.align	4


	//----- nvinfo : EIATTR_CUDA_API_VERSION
	.align		4
        /*0000*/ 	.byte	0x04, 0x37
        /*0002*/ 	.short	(.L_9 - .L_8)
.L_8:
        /*0004*/ 	.word	0x0000007c


	//----- nvinfo : EIATTR_KPARAM_INFO
	.align		4
.L_9:
        /*0008*/ 	.byte	0x04, 0x17
        /*000a*/ 	.short	(.L_11 - .L_10)
.L_10:
        /*000c*/ 	.word	0x00000000
        /*0010*/ 	.short	0x0003
        /*0012*/ 	.short	0x0014
        /*0014*/ 	.byte	0x00, 0xf0, 0x11, 0x00


	//----- nvinfo : EIATTR_KPARAM_INFO
	.align		4
.L_11:
        /*0018*/ 	.byte	0x04, 0x17
        /*001a*/ 	.short	(.L_13 - .L_12)
.L_12:
        /*001c*/ 	.word	0x00000000
        /*0020*/ 	.short	0x0002
        /*0022*/ 	.short	0x0010
        /*0024*/ 	.byte	0x00, 0xf0, 0x11, 0x00


	//----- nvinfo : EIATTR_KPARAM_INFO
	.align		4
.L_13:
        /*0028*/ 	.byte	0x04, 0x17
        /*002a*/ 	.short	(.L_15 - .L_14)
.L_14:
        /*002c*/ 	.word	0x00000000
        /*0030*/ 	.short	0x0001
        /*0032*/ 	.short	0x0008
        /*0034*/ 	.byte	0x00, 0xf4, 0x21, 0x00


	//----- nvinfo : EIATTR_KPARAM_INFO
	.align		4
.L_15:
        /*0038*/ 	.byte	0x04, 0x17
        /*003a*/ 	.short	(.L_17 - .L_16)
.L_16:
        /*003c*/ 	.word	0x00000000
        /*0040*/ 	.short	0x0000
        /*0042*/ 	.short	0x0000
        /*0044*/ 	.byte	0x00, 0xf4, 0x21, 0x00


	//----- nvinfo : EIATTR_SPARSE_MMA_MASK
	.align		4
.L_17:
        /*0048*/ 	.byte	0x03, 0x50
        /*004a*/ 	.short	0x0000


	//----- nvinfo : EIATTR_MAXREG_COUNT
	.align		4
        /*004c*/ 	.byte	0x03, 0x1b
        /*004e*/ 	.short	0x00ff


	//----- nvinfo : EIATTR_EXIT_INSTR_OFFSETS
	.align		4
        /*0050*/ 	.byte	0x04, 0x1c
        /*0052*/ 	.short	(.L_19 - .L_18)


	//   ....[0]....
.L_18:
        /*0054*/ 	.word	0x00000690


	//   ....[1]....
        /*0058*/ 	.word	0x000006e0


	//----- nvinfo : EIATTR_REQNTID
	.align		4
.L_19:
        /*005c*/ 	.byte	0x04, 0x10
        /*005e*/ 	.short	(.L_21 - .L_20)
.L_20:
        /*0060*/ 	.word	0x00000080
        /*0064*/ 	.word	0x00000001
        /*0068*/ 	.word	0x00000001


	//----- nvinfo : EIATTR_CBANK_PARAM_SIZE
	.align		4
.L_21:
        /*006c*/ 	.byte	0x03, 0x19
        /*006e*/ 	.short	0x0018


	//----- nvinfo : EIATTR_PARAM_CBANK
	.align		4
        /*0070*/ 	.byte	0x04, 0x0a
        /*0072*/ 	.short	(.L_23 - .L_22)
	.align		4
.L_22:
        /*0074*/ 	.word	index@(.nv.constant0.triton_poi_fused_2)
        /*0078*/ 	.short	0x0210
        /*007a*/ 	.short	0x0018


	//----- nvinfo : EIATTR_SW_WAR
	.align		4
.L_23:
        /*007c*/ 	.byte	0x04, 0x36
        /*007e*/ 	.short	(.L_25 - .L_24)
.L_24:
        /*0080*/ 	.word	0x00000008
.L_25:


//--------------------- .nv.callgraph             --------------------------
	.section	.nv.callgraph,"",@"SHT_CUDA_CALLGRAPH"
	.align	4
	.sectionentsize	8
	.align		4
        /*0000*/ 	.word	0x00000000
	.align		4
        /*0004*/ 	.word	0xffffffff
	.align		4
        /*0008*/ 	.word	0x00000000
	.align		4
        /*000c*/ 	.word	0xfffffffe
	.align		4
        /*0010*/ 	.word	0x00000000
	.align		4
        /*0014*/ 	.word	0xfffffffd
	.align		4
        /*0018*/ 	.word	0x00000000
	.align		4
        /*001c*/ 	.word	0xfffffffc


//--------------------- .text.triton_poi_fused_2  --------------------------
	.section	.text.triton_poi_fused_2,"ax",@progbits
	.sectionflags	@"SHF_BARRIERS=1"
	.align	128
        .global         triton_poi_fused_2
        .type           triton_poi_fused_2,@function
        .size           triton_poi_fused_2,(.L_x_1 - triton_poi_fused_2)
        .other          triton_poi_fused_2,@"STO_CUDA_ENTRY STV_DEFAULT"
triton_poi_fused_2:
.text.triton_poi_fused_2:
[----:B------:R-:W0:Y:S01]  /*0000*/  LDC R1, c[0x0][0x28] ;  /* 0x00000a00ff017b82 */ /* 0x000e220000000800 */
[----:B------:R-:W1:Y:S07]  /*0010*/  S2R R15, SR_CTAID.X ;  /* 0x00000000000f7919 */ /* 0x000e6e0000002500 */
[----:B------:R-:W2:Y:S01]  /*0020*/  LDC.64 R16, c[0x0][0x210] ;  /* 0x00008400ff107b82 */ /* 0x000ea20000000a00 */
[----:B------:R-:W-:Y:S01]  /*0030*/  IMAD.MOV.U32 R14, RZ, RZ, RZ ;  /* 0x000000ffff0e7224 */ /* 0x000fe200078e00ff */
[----:B------:R-:W-:Y:S01]  /*0040*/  ULDC.64 UR6, c[0x0][0x208] ;  /* 0x0000820000067ab9 */ /* 0x000fe20000000a00 */
[----:B------:R-:W3:Y:S01]  /*0050*/  S2R R18, SR_TID.X ;  /* 0x0000000000127919 */ /* 0x000ee20000002100 */
[----:B------:R-:W4:Y:S01]  /*0060*/  S2R R19, SR_CTAID.Y ;  /* 0x0000000000137919 */ /* 0x000f220000002600 */
[----:B-1----:R-:W-:Y:S01]  /*0070*/  IMAD.SHL.U32 R15, R15, 0x10, RZ ;  /* 0x000000100f0f7824 */ /* 0x002fe200078e00ff */
[----:B---3--:R-:W-:-:S04]  /*0080*/  SHF.R.U32.HI R0, RZ, 0x4, R18 ;  /* 0x00000004ff007819 */ /* 0x008fc80000011612 */
[----:B------:R-:W-:Y:S01]  /*0090*/  LOP3.LUT R4, R15, 0xf, R18, 0xf8, !PT ;  /* 0x0000000f0f047812 */ /* 0x000fe200078ef812 */
[----:B----4-:R-:W-:Y:S01]  /*00a0*/  IMAD.SHL.U32 R19, R19, 0x40, RZ ;  /* 0x0000004013137824 */ /* 0x010fe200078e00ff */
[----:B------:R-:W-:Y:S02]  /*00b0*/  SGXT.U32 R0, R0, 0x3 ;  /* 0x000000030000781a */ /* 0x000fe40000000000 */
[----:B------:R-:W-:Y:S02]  /*00c0*/  ISETP.GE.AND P0, PT, R4, 0x9, PT ;  /* 0x000000090400780c */ /* 0x000fe40003f06270 */
[----:B------:R-:W-:Y:S02]  /*00d0*/  LOP3.LUT R3, R19, 0x8, R0, 0xfe, !PT ;  /* 0x0000000813037812 */ /* 0x000fe400078efe00 */
[----:B------:R-:W-:Y:S02]  /*00e0*/  LOP3.LUT R2, R19, R0, RZ, 0xfc, !PT ;  /* 0x0000000013027212 */ /* 0x000fe400078efcff */
[C---:B------:R-:W-:Y:S01]  /*00f0*/  ISETP.LT.AND P2, PT, R3.reuse, 0x600, !P0 ;  /* 0x000006000300780c */ /* 0x040fe20004741270 */
[--C-:B------:R-:W-:Y:S01]  /*0100*/  IMAD R3, R3, 0x9, R4.reuse ;  /* 0x0000000903037824 */ /* 0x100fe200078e0204 */
[----:B------:R-:W-:Y:S01]  /*0110*/  LOP3.LUT R6, R19, 0x10, R0, 0xfe, !PT ;  /* 0x0000001013067812 */ /* 0x000fe200078efe00 */
[----:B------:R-:W-:Y:S01]  /*0120*/  IMAD R5, R2, 0x9, R4 ;  /* 0x0000000902057824 */ /* 0x000fe200078e0204 */
[----:B------:R-:W-:-:S02]  /*0130*/  LOP3.LUT R7, R19, 0x18, R0, 0xfe, !PT ;  /* 0x0000001813077812 */ /* 0x000fc400078efe00 */
[----:B------:R-:W-:Y:S01]  /*0140*/  ISETP.LT.AND P1, PT, R2, 0x600, !P0 ;  /* 0x000006000200780c */ /* 0x000fe20004721270 */
[----:B--2---:R-:W-:Y:S01]  /*0150*/  IMAD.WIDE R2, R3, 0x4, R16 ;  /* 0x0000000403027825 */ /* 0x004fe200078e0210 */
[----:B------:R-:W-:Y:S02]  /*0160*/  ISETP.LT.AND P6, PT, R6, 0x600, !P0 ;  /* 0x000006000600780c */ /* 0x000fe400047c1270 */
[----:B------:R-:W-:Y:S02]  /*0170*/  LOP3.LUT R8, R19, 0x20, R0, 0xfe, !PT ;  /* 0x0000002013087812 */ /* 0x000fe400078efe00 */
[----:B------:R-:W-:Y:S01]  /*0180*/  ISETP.LT.AND P5, PT, R7, 0x600, !P0 ;  /* 0x000006000700780c */ /* 0x000fe200047a1270 */
[----:B------:R1:W2:Y:S01]  /*0190*/  @P2 LDG.E.EL R14, desc[UR6][R2.64] ;  /* 0x00000006020e2981 */ /* 0x0002a2000c2e1900 */
[----:B------:R-:W-:Y:S02]  /*01a0*/  LOP3.LUT R4, R19, 0x28, R0, 0xfe, !PT ;  /* 0x0000002813047812 */ /* 0x000fe400078efe00 */
[----:B------:R-:W-:-:S02]  /*01b0*/  LOP3.LUT R6, R19, 0x30, R0, 0xfe, !PT ;  /* 0x0000003013067812 */ /* 0x000fc400078efe00 */
[----:B------:R-:W-:Y:S02]  /*01c0*/  LOP3.LUT R7, R19, 0x38, R0, 0xfe, !PT ;  /* 0x0000003813077812 */ /* 0x000fe400078efe00 */
[----:B------:R-:W-:Y:S02]  /*01d0*/  ISETP.LT.AND P4, PT, R8, 0x600, !P0 ;  /* 0x000006000800780c */ /* 0x000fe40004781270 */
[----:B------:R-:W-:Y:S02]  /*01e0*/  ISETP.LT.AND P3, PT, R4, 0x600, !P0 ;  /* 0x000006000400780c */ /* 0x000fe40004761270 */
[----:B------:R-:W-:Y:S02]  /*01f0*/  ISETP.LT.AND P2, PT, R6, 0x600, !P0 ;  /* 0x000006000600780c */ /* 0x000fe40004741270 */
[----:B------:R-:W-:Y:S01]  /*0200*/  ISETP.LT.AND P0, PT, R7, 0x600, !P0 ;  /* 0x000006000700780c */ /* 0x000fe20004701270 */
[C---:B------:R-:W-:Y:S02]  /*0210*/  VIADD R7, R5.reuse, 0x90 ;  /* 0x0000009005077836 */ /* 0x040fe40000000000 */
[----:B------:R-:W-:-:S02]  /*0220*/  VIADD R9, R5, 0xd8 ;  /* 0x000000d805097836 */ /* 0x000fc40000000000 */
[C---:B------:R-:W-:Y:S02]  /*0230*/  VIADD R11, R5.reuse, 0x120 ;  /* 0x00000120050b7836 */ /* 0x040fe40000000000 */
[C---:B------:R-:W-:Y:S02]  /*0240*/  VIADD R13, R5.reuse, 0x168 ;  /* 0x00000168050d7836 */ /* 0x040fe40000000000 */
[C---:B------:R-:W-:Y:S02]  /*0250*/  VIADD R23, R5.reuse, 0x1b0 ;  /* 0x000001b005177836 */ /* 0x040fe40000000000 */
[C---:B------:R-:W-:Y:S02]  /*0260*/  VIADD R25, R5.reuse, 0x1f8 ;  /* 0x000001f805197836 */ /* 0x040fe40000000000 */
[----:B-1----:R-:W-:-:S04]  /*0270*/  IMAD.WIDE R2, R5, 0x4, R16 ;  /* 0x0000000405027825 */ /* 0x002fc800078e0210 */
[----:B------:R-:W-:-:S04]  /*0280*/  IMAD.WIDE R4, R7, 0x4, R16 ;  /* 0x0000000407047825 */ /* 0x000fc800078e0210 */
[----:B------:R-:W-:-:S04]  /*0290*/  IMAD.WIDE R6, R9, 0x4, R16 ;  /* 0x0000000409067825 */ /* 0x000fc800078e0210 */
[----:B------:R-:W-:Y:S01]  /*02a0*/  IMAD.WIDE R8, R11, 0x4, R16 ;  /* 0x000000040b087825 */ /* 0x000fe200078e0210 */
[----:B------:R-:W-:-:S03]  /*02b0*/  CS2R R20, SRZ ;  /* 0x0000000000147805 */ /* 0x000fc6000001ff00 */
[----:B------:R-:W-:-:S03]  /*02c0*/  IMAD.WIDE R10, R13, 0x4, R16 ;  /* 0x000000040d0a7825 */ /* 0x000fc600078e0210 */
[----:B------:R1:W3:Y:S01]  /*02d0*/  @P6 LDG.E.EL R20, desc[UR6][R4.64] ;  /* 0x0000000604146981 */ /* 0x0002e2000c2e1900 */
[--C-:B------:R-:W-:Y:S01]  /*02e0*/  IMAD.WIDE R12, R23, 0x4, R16.reuse ;  /* 0x00000004170c7825 */ /* 0x100fe200078e0210 */
[----:B------:R-:W-:Y:S02]  /*02f0*/  CS2R R22, SRZ ;  /* 0x0000000000167805 */ /* 0x000fe4000001ff00 */
[----:B------:R-:W4:Y:S01]  /*0300*/  @P5 LDG.E.EL R21, desc[UR6][R6.64] ;  /* 0x0000000606155981 */ /* 0x000f22000c2e1900 */
[----:B------:R-:W-:Y:S01]  /*0310*/  IMAD.WIDE R16, R25, 0x4, R16 ;  /* 0x0000000419107825 */ /* 0x000fe200078e0210 */
[----:B------:R-:W-:Y:S02]  /*0320*/  CS2R R24, SRZ ;  /* 0x0000000000187805 */ /* 0x000fe4000001ff00 */
[----:B------:R-:W5:Y:S01]  /*0330*/  @P4 LDG.E.EL R22, desc[UR6][R8.64] ;  /* 0x0000000608164981 */ /* 0x000f62000c2e1900 */
[----:B------:R-:W-:-:S03]  /*0340*/  IMAD.MOV.U32 R26, RZ, RZ, RZ ;  /* 0x000000ffff1a7224 */ /* 0x000fc600078e00ff */
[----:B------:R-:W5:Y:S04]  /*0350*/  @P3 LDG.E.EL R24, desc[UR6][R10.64] ;  /* 0x000000060a183981 */ /* 0x000f68000c2e1900 */
[----:B------:R1:W5:Y:S04]  /*0360*/  @P2 LDG.E.EL R23, desc[UR6][R12.64] ;  /* 0x000000060c172981 */ /* 0x000368000c2e1900 */
[----:B------:R1:W5:Y:S04]  /*0370*/  @P1 LDG.E.EL R25, desc[UR6][R2.64] ;  /* 0x0000000602191981 */ /* 0x000368000c2e1900 */
[----:B------:R-:W5:Y:S01]  /*0380*/  @P0 LDG.E.EL R26, desc[UR6][R16.64] ;  /* 0x00000006101a0981 */ /* 0x000f62000c2e1900 */
[----:B------:R-:W1:Y:S01]  /*0390*/  S2R R27, SR_TID.X ;  /* 0x00000000001b7919 */ /* 0x000e620000002100 */
[----:B------:R-:W1:Y:S01]  /*03a0*/  S2UR UR5, SR_CgaCtaId ;  /* 0x00000000000579c3 */ /* 0x000e620000008800 */
[----:B------:R-:W-:-:S02]  /*03b0*/  UMOV UR4, 0x400 ;  /* 0x0000040000047882 */ /* 0x000fc40000000000 */
[----:B01----:R-:W-:Y:S01]  /*03c0*/  UPRMT UR4, UR5, 0x654, UR4 ;  /* 0x0000065405047896 */ /* 0x003fe20008000004 */
[----:B------:R-:W-:Y:S01]  /*03d0*/  IMAD.SHL.U32 R4, R27, 0x40, RZ ;  /* 0x000000401b047824 */ /* 0x000fe200078e00ff */
[----:B------:R-:W-:-:S04]  /*03e0*/  SHF.R.U32.HI R5, RZ, 0x4, R27 ;  /* 0x00000004ff057819 */ /* 0x000fc8000001161b */
[----:B------:R-:W-:Y:S02]  /*03f0*/  SGXT.U32 R5, R5, 0x3 ;  /* 0x000000030505781a */ /* 0x000fe40000000000 */
[----:B------:R-:W-:-:S04]  /*0400*/  LOP3.LUT R4, R4, 0x3c0, RZ, 0xc0, !PT ;  /* 0x000003c004047812 */ /* 0x000fc800078ec0ff */
[C---:B------:R-:W-:Y:S02]  /*0410*/  LOP3.LUT R5, R4.reuse, R5, RZ, 0xfc, !PT ;  /* 0x0000000504057212 */ /* 0x040fe400078efcff */
[----:B------:R-:W-:-:S05]  /*0420*/  LEA.HI R4, R4, UR4, RZ, 0x1e ;  /* 0x0000000404047c11 */ /* 0x000fca000f8ff0ff */
[----:B------:R-:W-:Y:S01]  /*0430*/  IMAD R13, R5, 0x4, R4 ;  /* 0x00000004050d7824 */ /* 0x000fe200078e0204 */
[C---:B------:R-:W-:Y:S01]  /*0440*/  LOP3.LUT R2, R27.reuse, 0x70, RZ, 0xc0, !PT ;  /* 0x000000701b027812 */ /* 0x040fe200078ec0ff */
[----:B------:R-:W-:-:S04]  /*0450*/  IMAD.SHL.U32 R8, R27, 0x4, RZ ;  /* 0x000000041b087824 */ /* 0x000fc800078e00ff */
[----:B------:R-:W-:Y:S01]  /*0460*/  VIADD R3, R2, UR4 ;  /* 0x0000000402037c36 */ /* 0x000fe20008000000 */
[----:B------:R-:W-:-:S05]  /*0470*/  LOP3.LUT R8, R8, 0x1fc, RZ, 0xc0, !PT ;  /* 0x000001fc08087812 */ /* 0x000fca00078ec0ff */
[----:B------:R-:W-:Y:S02]  /*0480*/  IMAD R4, R8, 0x4, R3 ;  /* 0x0000000408047824 */ /* 0x000fe400078e0203 */
[----:B------:R-:W-:Y:S01]  /*0490*/  IMAD.SHL.U32 R18, R18, 0x4, RZ ;  /* 0x0000000412127824 */ /* 0x000fe200078e00ff */
[----:B------:R-:W0:Y:S04]  /*04a0*/  LDC.64 R2, c[0x0][0x218] ;  /* 0x00008600ff027b82 */ /* 0x000e280000000a00 */
[----:B------:R-:W-:-:S04]  /*04b0*/  LOP3.LUT R18, R19, 0x3c, R18, 0xf8, !PT ;  /* 0x0000003c13127812 */ /* 0x000fc800078ef812 */
[----:B------:R-:W-:-:S04]  /*04c0*/  SHF.R.S32.HI R9, RZ, 0x1f, R18 ;  /* 0x0000001fff097819 */ /* 0x000fc80000011412 */
[----:B------:R-:W-:-:S04]  /*04d0*/  LEA.HI R9, R9, R18, RZ, 0x5 ;  /* 0x0000001209097211 */ /* 0x000fc800078f28ff */
[----:B------:R-:W-:Y:S02]  /*04e0*/  LOP3.LUT R11, R9, 0xffffffe0, RZ, 0xc0, !PT ;  /* 0xffffffe0090b7812 */ /* 0x000fe400078ec0ff */
[----:B------:R-:W-:Y:S02]  /*04f0*/  SHF.R.S32.HI R10, RZ, 0x5, R9 ;  /* 0x00000005ff0a7819 */ /* 0x000fe40000011409 */
[C---:B------:R-:W-:Y:S01]  /*0500*/  ISETP.GE.AND P0, PT, R18.reuse, 0x600, PT ;  /* 0x000006001200780c */ /* 0x040fe20003f06270 */
[----:B------:R-:W-:Y:S01]  /*0510*/  IMAD.IADD R11, R18, 0x1, -R11 ;  /* 0x00000001120b7824 */ /* 0x000fe200078e0a0b */
[----:B------:R-:W-:Y:S02]  /*0520*/  LOP3.LUT R9, R15, R0, RZ, 0xfc, !PT ;  /* 0x000000000f097212 */ /* 0x000fe400078efcff */
[----:B------:R-:W-:Y:S01]  /*0530*/  LOP3.LUT R0, R15, 0x8, R0, 0xfe, !PT ;  /* 0x000000080f007812 */ /* 0x000fe200078efe00 */
[----:B------:R-:W-:Y:S01]  /*0540*/  IMAD R12, R10, 0x120, R11 ;  /* 0x000001200a0c7824 */ /* 0x000fe200078e020b */
[----:B------:R-:W-:-:S02]  /*0550*/  ISETP.LT.AND P1, PT, R9, 0x9, !P0 ;  /* 0x000000090900780c */ /* 0x000fc40004721270 */
[----:B------:R-:W-:Y:S01]  /*0560*/  ISETP.LT.AND P0, PT, R0, 0x9, !P0 ;  /* 0x000000090000780c */ /* 0x000fe20004701270 */
[----:B------:R-:W-:-:S04]  /*0570*/  IMAD R11, R9, 0x20, R12 ;  /* 0x00000020090b7824 */ /* 0x000fc800078e020c */
[----:B0-----:R-:W-:Y:S01]  /*0580*/  IMAD.WIDE R10, R11, 0x4, R2 ;  /* 0x000000040b0a7825 */ /* 0x001fe200078e0202 */
[----:B--2---:R-:W-:Y:S04]  /*0590*/  STS [R13+0x20], R14 ;  /* 0x0000200e0d007388 */ /* 0x004fe80000000800 */
[----:B---3--:R-:W-:Y:S04]  /*05a0*/  STS [R13+0x40], R20 ;  /* 0x000040140d007388 */ /* 0x008fe80000000800 */
[----:B----4-:R-:W-:Y:S04]  /*05b0*/  STS [R13+0x60], R21 ;  /* 0x000060150d007388 */ /* 0x010fe80000000800 */
[----:B-----5:R-:W-:Y:S04]  /*05c0*/  STS [R13+0x80], R22 ;  /* 0x000080160d007388 */ /* 0x020fe80000000800 */
[----:B------:R-:W-:Y:S04]  /*05d0*/  STS [R13+0xa0], R24 ;  /* 0x0000a0180d007388 */ /* 0x000fe80000000800 */
[----:B------:R-:W-:Y:S04]  /*05e0*/  STS [R13+0xc0], R23 ;  /* 0x0000c0170d007388 */ /* 0x000fe80000000800 */
[----:B------:R-:W-:Y:S04]  /*05f0*/  STS [R13], R25 ;  /* 0x000000190d007388 */ /* 0x000fe80000000800 */
[----:B------:R0:W-:Y:S01]  /*0600*/  STS [R13+0xe0], R26 ;  /* 0x0000e01a0d007388 */ /* 0x0001e20000000800 */
[----:B------:R-:W-:Y:S06]  /*0610*/  BAR.SYNC.DEFER_BLOCKING 0x0 ;  /* 0x0000000000007b1d */ /* 0x000fec0000010000 */
[----:B------:R-:W1:Y:S01]  /*0620*/  LDS.128 R4, [R4] ;  /* 0x0000000004047984 */ /* 0x000e620000000c00 */
[----:B0-----:R-:W-:-:S04]  /*0630*/  LOP3.LUT R13, R8, 0x200, RZ, 0xfc, !PT ;  /* 0x00000200080d7812 */ /* 0x001fc800078efcff */
[----:B------:R-:W-:-:S04]  /*0640*/  SHF.R.U32.HI R13, RZ, 0x2, R13 ;  /* 0x00000002ff0d7819 */ /* 0x000fc8000001160d */
[----:B------:R-:W-:-:S05]  /*0650*/  LOP3.LUT R13, R13, 0xf0, RZ, 0xc0, !PT ;  /* 0x000000f00d0d7812 */ /* 0x000fca00078ec0ff */
[----:B------:R-:W-:-:S04]  /*0660*/  VIADD R13, R13, UR4 ;  /* 0x000000040d0d7c36 */ /* 0x000fc80008000000 */
[----:B------:R-:W-:Y:S01]  /*0670*/  IMAD R13, R8, 0x4, R13 ;  /* 0x00000004080d7824 */ /* 0x000fe200078e020d */
[----:B-1----:R0:W-:Y:S02]  /*0680*/  @P1 STG.E.128 desc[UR6][R10.64], R4 ;  /* 0x000000040a001986 */ /* 0x0021e4000c101d06 */
[----:B0-----:R-:W-:Y:S05]  /*0690*/  @!P0 EXIT ;  /* 0x000000000000894d */ /* 0x001fea0003800000 */
[----:B0-----:R-:W0:Y:S01]  /*06a0*/  LDS.128 R8, [R13+0x800] ;  /* 0x000800000d087984 */ /* 0x001e220000000c00 */
[----:B------:R-:W-:-:S04]  /*06b0*/  IMAD R5, R0, 0x20, R12 ;  /* 0x0000002000057824 */ /* 0x000fc800078e020c */
[----:B------:R-:W-:-:S05]  /*06c0*/  IMAD.WIDE R2, R5, 0x4, R2 ;  /* 0x0000000405027825 */ /* 0x000fca00078e0202 */
[----:B0-----:R-:W-:Y:S01]  /*06d0*/  STG.E.128 desc[UR6][R2.64], R8 ;  /* 0x0000000802007986 */ /* 0x001fe2000c101d06 */
[----:B------:R-:W-:Y:S05]  /*06e0*/  EXIT ;  /* 0x000000000000794d */ /* 0x000fea0003800000 */
.L_x_0:
[----:B------:R-:W-:-:S00]  /*06f0*/  BRA `(.L_x_0) ;  /* 0xfffffffc00fc7947 */ /* 0x000fc0000383ffff */
[----:B------:R-:W-:-:S00]  /*0700*/  NOP ;  /* 0x0000000000007918 */ /* 0x000fc00000000000 */
[----:B------:R-:W-:-:S00]  /*0710*/  NOP ;  /* 0x0000000000007918 */ /* 0x000fc00000000000 */
[----:B------:R-:W-:-:S00]  /*0720*/  NOP ;  /* 0x0000000000007918 */ /* 0x000fc00000000000 */
[----:B------:R-:W-:-:S00]  /*0730*/  NOP ;  /* 0x0000000000007918 */ /* 0x000fc00000000000 */
[----:B------:R-:W-:-:S00]  /*0740*/  NOP ;  /* 0x0000000000007918 */ /* 0x000fc00000000000 */
[----:B------:R-:W-:-:S00]  /*0750*/  NOP ;  /* 0x0000000000007918 */ /* 0x000fc00000000000 */
[----:B------:R-:W-:-:S00]  /*0760*/  NOP ;  /* 0x0000000000007918 */ /* 0x000fc00000000000 */
[----:B------:R-:W-:-:S00]  /*0770*/  NOP ;  /* 0x0000000000007918 */ /* 0x000fc00000000000 */
.L_x_1:


//--------------------- .nv.shared.triton_poi_fused_2 --------------------------
	.section	.nv.shared.triton_poi_fused_2,"aw",@nobits
	.sectionflags	@""
	.align	16
	.zero		1024


//--------------------- .nv.constant0.triton_poi_fused_2 --------------------------
	.section	.nv.constant0.triton_poi_fused_2,"a",@progbits
	.sectionflags	@""
	.align	4
.nv.constant0.triton_poi_fused_2:
	.zero		552
